//
// Generated by NVIDIA NVVM Compiler
//
// Compiler Build ID: CL-36424714
// Cuda compilation tools, release 13.0, V13.0.88
// Based on NVVM 20.0.0
//

.version 9.0
.target sm_100
.address_size 64

	// .globl	_Z6VecAddPfS_S_i

.visible .entry _Z6VecAddPfS_S_i(
	.param .u64 .ptr .align 1 _Z6VecAddPfS_S_i_param_0,
	.param .u64 .ptr .align 1 _Z6VecAddPfS_S_i_param_1,
	.param .u64 .ptr .align 1 _Z6VecAddPfS_S_i_param_2,
	.param .u32 _Z6VecAddPfS_S_i_param_3
)
{
	.reg .pred 	%p<3>;
	.reg .b32 	%r<9>;
	.reg .b32 	%f<49>;
	.reg .b64 	%rd<14>;

	ld.param.u64 	%rd6, [_Z6VecAddPfS_S_i_param_0];
	ld.param.u64 	%rd7, [_Z6VecAddPfS_S_i_param_1];
	ld.param.u64 	%rd8, [_Z6VecAddPfS_S_i_param_2];
	mov.u32 	%r4, %ntid.x;
	mov.u32 	%r5, %ctaid.x;
	mov.u32 	%r6, %tid.x;
	mad.lo.s32 	%r1, %r4, %r5, %r6;
	bar.sync 	0;
	setp.gt.s32 	%p1, %r1, 9999;
	@%p1 bra 	$L__BB0_3;
	cvta.to.global.u64 	%rd9, %rd6;
	cvta.to.global.u64 	%rd10, %rd8;
	mul.wide.s32 	%rd11, %r1, 4;
	add.s64 	%rd1, %rd9, %rd11;
	add.s64 	%rd2, %rd10, %rd11;
	cvta.to.global.u64 	%rd12, %rd7;
	add.s64 	%rd13, %rd12, 32;
	mov.b32 	%r8, 0;
$L__BB0_2:
	ld.global.f32 	%f1, [%rd1];
	ld.global.f32 	%f2, [%rd13+-32];
	mul.f32 	%f3, %f1, %f2;
	st.global.f32 	[%rd2], %f3;
	ld.global.f32 	%f4, [%rd1];
	ld.global.f32 	%f5, [%rd13+-28];
	mul.f32 	%f6, %f4, %f5;
	st.global.f32 	[%rd2], %f6;
	ld.global.f32 	%f7, [%rd1];
	ld.global.f32 	%f8, [%rd13+-24];
	mul.f32 	%f9, %f7, %f8;
	st.global.f32 	[%rd2], %f9;
	ld.global.f32 	%f10, [%rd1];
	ld.global.f32 	%f11, [%rd13+-20];
	mul.f32 	%f12, %f10, %f11;
	st.global.f32 	[%rd2], %f12;
	ld.global.f32 	%f13, [%rd1];
	ld.global.f32 	%f14, [%rd13+-16];
	mul.f32 	%f15, %f13, %f14;
	st.global.f32 	[%rd2], %f15;
	ld.global.f32 	%f16, [%rd1];
	ld.global.f32 	%f17, [%rd13+-12];
	mul.f32 	%f18, %f16, %f17;
	st.global.f32 	[%rd2], %f18;
	ld.global.f32 	%f19, [%rd1];
	ld.global.f32 	%f20, [%rd13+-8];
	mul.f32 	%f21, %f19, %f20;
	st.global.f32 	[%rd2], %f21;
	ld.global.f32 	%f22, [%rd1];
	ld.global.f32 	%f23, [%rd13+-4];
	mul.f32 	%f24, %f22, %f23;
	st.global.f32 	[%rd2], %f24;
	ld.global.f32 	%f25, [%rd1];
	ld.global.f32 	%f26, [%rd13];
	mul.f32 	%f27, %f25, %f26;
	st.global.f32 	[%rd2], %f27;
	ld.global.f32 	%f28, [%rd1];
	ld.global.f32 	%f29, [%rd13+4];
	mul.f32 	%f30, %f28, %f29;
	st.global.f32 	[%rd2], %f30;
	ld.global.f32 	%f31, [%rd1];
	ld.global.f32 	%f32, [%rd13+8];
	mul.f32 	%f33, %f31, %f32;
	st.global.f32 	[%rd2], %f33;
	ld.global.f32 	%f34, [%rd1];
	ld.global.f32 	%f35, [%rd13+12];
	mul.f32 	%f36, %f34, %f35;
	st.global.f32 	[%rd2], %f36;
	ld.global.f32 	%f37, [%rd1];
	ld.global.f32 	%f38, [%rd13+16];
	mul.f32 	%f39, %f37, %f38;
	st.global.f32 	[%rd2], %f39;
	ld.global.f32 	%f40, [%rd1];
	ld.global.f32 	%f41, [%rd13+20];
	mul.f32 	%f42, %f40, %f41;
	st.global.f32 	[%rd2], %f42;
	ld.global.f32 	%f43, [%rd1];
	ld.global.f32 	%f44, [%rd13+24];
	mul.f32 	%f45, %f43, %f44;
	st.global.f32 	[%rd2], %f45;
	ld.global.f32 	%f46, [%rd1];
	ld.global.f32 	%f47, [%rd13+28];
	mul.f32 	%f48, %f46, %f47;
	st.global.f32 	[%rd2], %f48;
	add.s32 	%r8, %r8, 16;
	add.s64 	%rd13, %rd13, 64;
	setp.ne.s32 	%p2, %r8, 10000;
	@%p2 bra 	$L__BB0_2;
$L__BB0_3:
	ret;

}


// ===== COMPILED SASS (sm_100) =====

	.target	sm_100

	.elftype	@"ET_EXEC"


//--------------------- .note.nv.tkinfo           --------------------------
	.section	.note.nv.tkinfo,"",@"SHT_NOTE"
	.sectionflags	@"SHF_NOTE_NV_TKINFO"
	.tkinfo
        /*0018*/ 	.word	0x00000002
        /*0030*/ 	.string	""
        /*0030*/ 	.string	"ptxas"
        /*0030*/ 	.string	"Cuda compilation tools, release 13.0, V13.0.88"
        /*0030*/ 	.string	"Build cuda_13.0.r13.0/compiler.36424714_0"
        /*0030*/ 	.string	"-arch sm_100 -m 64 "



//--------------------- .note.nv.cuinfo           --------------------------
	.section	.note.nv.cuinfo,"",@"SHT_NOTE"
	.sectionflags	@"SHF_NOTE_NV_CUINFO"
        /*0018*/ 	.short	0x0002
        /*001a*/ 	.short	0x0064
        /*001c*/ 	.short	0x0082
	.zero		2


//--------------------- .nv.info                  --------------------------
	.section	.nv.info,"",@"SHT_CUDA_INFO"
	.align	4


	//----- nvinfo : EIATTR_REGCOUNT
	.align		4
        /*0000*/ 	.byte	0x04, 0x2f
        /*0002*/ 	.short	(.L_1 - .L_0)
	.align		4
.L_0:
        /*0004*/ 	.word	index@(_Z6VecAddPfS_S_i)
        /*0008*/ 	.word	0x00000012


	//----- nvinfo : EIATTR_FRAME_SIZE
	.align		4
.L_1:
        /*000c*/ 	.byte	0x04, 0x11
        /*000e*/ 	.short	(.L_3 - .L_2)
	.align		4
.L_2:
        /*0010*/ 	.word	index@(_Z6VecAddPfS_S_i)
        /*0014*/ 	.word	0x00000000


	//----- nvinfo : EIATTR_MIN_STACK_SIZE
	.align		4
.L_3:
        /*0018*/ 	.byte	0x04, 0x12
        /*001a*/ 	.short	(.L_5 - .L_4)
	.align		4
.L_4:
        /*001c*/ 	.word	index@(_Z6VecAddPfS_S_i)
        /*0020*/ 	.word	0x00000000
.L_5:


//--------------------- .nv.compat                --------------------------
	.section	.nv.compat,"",@"SHT_CUDA_COMPAT_INFO"
	.align	4
        /*0000*/ 	.byte	0x02, 0x09, 0x00, 0x00, 0x02, 0x02, 0x01, 0x00, 0x02, 0x05, 0x05, 0x00, 0x03, 0x07, 0x01, 0x01
        /*0010*/ 	.byte	0x02, 0x03, 0x00, 0x00, 0x02, 0x06, 0x01, 0x00, 0x04, 0x0b, 0x08, 0x00, 0x09, 0x00, 0x00, 0x00
        /*0020*/ 	.byte	0x00, 0x00, 0x00, 0x00


//--------------------- .nv.info._Z6VecAddPfS_S_i --------------------------
	.section	.nv.info._Z6VecAddPfS_S_i,"",@"SHT_CUDA_INFO"
	.sectionflags	@""
	.align	4


	//----- nvinfo : EIATTR_CUDA_API_VERSION
	.align		4
        /*0000*/ 	.byte	0x04, 0x37
        /*0002*/ 	.short	(.L_7 - .L_6)
.L_6:
        /*0004*/ 	.word	0x00000082


	//----- nvinfo : EIATTR_KPARAM_INFO
	.align		4
.L_7:
        /*0008*/ 	.byte	0x04, 0x17
        /*000a*/ 	.short	(.L_9 - .L_8)
.L_8:
        /*000c*/ 	.word	0x00000000
        /*0010*/ 	.short	0x0003
        /*0012*/ 	.short	0x0018
        /*0014*/ 	.byte	0x00, 0xf0, 0x11, 0x00


	//----- nvinfo : EIATTR_KPARAM_INFO
	.align		4
.L_9:
        /*0018*/ 	.byte	0x04, 0x17
        /*001a*/ 	.short	(.L_11 - .L_10)
.L_10:
        /*001c*/ 	.word	0x00000000
        /*0020*/ 	.short	0x0002
        /*0022*/ 	.short	0x0010
        /*0024*/ 	.byte	0x00, 0xf5, 0x21, 0x00


	//----- nvinfo : EIATTR_KPARAM_INFO
	.align		4
.L_11:
        /*0028*/ 	.byte	0x04, 0x17
        /*002a*/ 	.short	(.L_13 - .L_12)
.L_12:
        /*002c*/ 	.word	0x00000000
        /*0030*/ 	.short	0x0001
        /*0032*/ 	.short	0x0008
        /*0034*/ 	.byte	0x00, 0xf5, 0x21, 0x00


	//----- nvinfo : EIATTR_KPARAM_INFO
	.align		4
.L_13:
        /*0038*/ 	.byte	0x04, 0x17
        /*003a*/ 	.short	(.L_15 - .L_14)
.L_14:
        /*003c*/ 	.word	0x00000000
        /*0040*/ 	.short	0x0000
        /*0042*/ 	.short	0x0000
        /*0044*/ 	.byte	0x00, 0xf5, 0x21, 0x00


	//----- nvinfo : EIATTR_SPARSE_MMA_MASK
	.align		4
.L_15:
        /*0048*/ 	.byte	0x03, 0x50
        /*004a*/ 	.short	0x0000


	//----- nvinfo : EIATTR_MAXREG_COUNT
	.align		4
        /*004c*/ 	.byte	0x03, 0x1b
        /*004e*/ 	.short	0x00ff


	//----- nvinfo : EIATTR_NUM_BARRIERS
	.align		4
        /*0050*/ 	.byte	0x02, 0x4c
        /*0052*/ 	.byte	0x01
	.zero		1


	//----- nvinfo : EIATTR_MERCURY_ISA_VERSION
	.align		4
        /*0054*/ 	.byte	0x03, 0x5f
        /*0056*/ 	.short	0x0101


	//----- nvinfo : EIATTR_VRC_CTA_INIT_COUNT
	.align		4
        /*0058*/ 	.byte	0x02, 0x4a
	.zero		1
	.zero		1


	//----- nvinfo : EIATTR_EXIT_INSTR_OFFSETS
	.align		4
        /*005c*/ 	.byte	0x04, 0x1c
        /*005e*/ 	.short	(.L_17 - .L_16)


	//   ....[0]....
.L_16:
        /*0060*/ 	.word	0x00000070


	//   ....[1]....
        /*0064*/ 	.word	0x000005a0


	//----- nvinfo : EIATTR_CBANK_PARAM_SIZE
	.align		4
.L_17:
        /*0068*/ 	.byte	0x03, 0x19
        /*006a*/ 	.short	0x001c


	//----- nvinfo : EIATTR_PARAM_CBANK
	.align		4
        /*006c*/ 	.byte	0x04, 0x0a
        /*006e*/ 	.short	(.L_19 - .L_18)
	.align		4
.L_18:
        /*0070*/ 	.word	index@(.nv.constant0._Z6VecAddPfS_S_i)
        /*0074*/ 	.short	0x0380
        /*0076*/ 	.short	0x001c


	//----- nvinfo : EIATTR_SW_WAR
	.align		4
.L_19:
        /*0078*/ 	.byte	0x04, 0x36
        /*007a*/ 	.short	(.L_21 - .L_20)
.L_20:
        /*007c*/ 	.word	0x00000008
.L_21:


//--------------------- .nv.callgraph             --------------------------
	.section	.nv.callgraph,"",@"SHT_CUDA_CALLGRAPH"
	.align	4
	.sectionentsize	8
	.align		4
        /*0000*/ 	.word	0x00000000
	.align		4
        /*0004*/ 	.word	0xffffffff
	.align		4
        /*0008*/ 	.word	0x00000000
	.align		4
        /*000c*/ 	.word	0xfffffffe
	.align		4
        /*0010*/ 	.word	0x00000000
	.align		4
        /*0014*/ 	.word	0xfffffffd
	.align		4
        /*0018*/ 	.word	0x00000000
	.align		4
        /*001c*/ 	.word	0xfffffffc


//--------------------- .text._Z6VecAddPfS_S_i    --------------------------
	.section	.text._Z6VecAddPfS_S_i,"ax",@progbits
	.align	128
        .global         _Z6VecAddPfS_S_i
        .type           _Z6VecAddPfS_S_i,@function
        .size           _Z6VecAddPfS_S_i,(.L_x_2 - _Z6VecAddPfS_S_i)
        .other          _Z6VecAddPfS_S_i,@"STO_CUDA_ENTRY STV_DEFAULT"
_Z6VecAddPfS_S_i:
.text._Z6VecAddPfS_S_i:
[----:B------:R-:W-:Y:S01]  /*0000*/  LDC R1, c[0x0][0x37c] ;  /* 0x0000df00ff017b82 */ /* 0x000fe20000000800 */
[----:B------:R-:W0:Y:S01]  /*0010*/  S2R R7, SR_CTAID.X ;  /* 0x0000000000077919 */ /* 0x000e220000002500 */
[----:B------:R-:W0:Y:S01]  /*0020*/  LDCU UR4, c[0x0][0x360] ;  /* 0x00006c00ff0477ac */ /* 0x000e220008000800 */
[----:B------:R-:W0:Y:S05]  /*0030*/  S2R R0, SR_TID.X ;  /* 0x0000000000007919 */ /* 0x000e2a0000002100 */
[----:B------:R-:W-:Y:S01]  /*0040*/  BAR.SYNC.DEFER_BLOCKING 0x0 ;  /* 0x0000000000007b1d */ /* 0x000fe20000010000 */
[----:B0-----:R-:W-:-:S05]  /*0050*/  IMAD R7, R7, UR4, R0 ;  /* 0x0000000407077c24 */ /* 0x001fca000f8e0200 */
[----:B------:R-:W-:-:S13]  /*0060*/  ISETP.GT.AND P0, PT, R7, 0x270f, PT ;  /* 0x0000270f0700780c */ /* 0x000fda0003f04270 */
[----:B------:R-:W-:Y:S05]  /*0070*/  @P0 EXIT ;  /* 0x000000000000094d */ /* 0x000fea0003800000 */
[----:B------:R-:W0:Y:S01]  /*0080*/  LDCU.64 UR4, c[0x0][0x388] ;  /* 0x00007100ff0477ac */ /* 0x000e220008000a00 */
[----:B------:R-:W1:Y:S01]  /*0090*/  LDC.64 R2, c[0x0][0x380] ;  /* 0x0000e000ff027b82 */ /* 0x000e620000000a00 */
[----:B------:R-:W2:Y:S07]  /*00a0*/  LDCU.64 UR6, c[0x0][0x358] ;  /* 0x00006b00ff0677ac */ /* 0x000eae0008000a00 */
[----:B------:R-:W3:Y:S01]  /*00b0*/  LDC.64 R4, c[0x0][0x390] ;  /* 0x0000e400ff047b82 */ /* 0x000ee20000000a00 */
[----:B0-----:R-:W-:-:S04]  /*00c0*/  UIADD3 UR4, UP0, UPT, UR4, 0x20, URZ ;  /* 0x0000002004047890 */ /* 0x001fc8000ff1e0ff */
[----:B------:R-:W-:Y:S02]  /*00d0*/  UIADD3.X UR5, UPT, UPT, URZ, UR5, URZ, UP0, !UPT ;  /* 0x00000005ff057290 */ /* 0x000fe400087fe4ff */
[----:B------:R-:W-:Y:S01]  /*00e0*/  MOV R0, UR4 ;  /* 0x0000000400007c02 */ /* 0x000fe20008000f00 */
[C---:B-1----:R-:W-:Y:S01]  /*00f0*/  IMAD.WIDE R2, R7.reuse, 0x4, R2 ;  /* 0x0000000407027825 */ /* 0x042fe200078e0202 */
[----:B------:R-:W-:Y:S02]  /*0100*/  UMOV UR4, URZ ;  /* 0x000000ff00047c82 */ /* 0x000fe40008000000 */
[----:B------:R-:W-:Y:S01]  /*0110*/  MOV R9, UR5 ;  /* 0x0000000500097c02 */ /* 0x000fe20008000f00 */
[----:B--23--:R-:W-:-:S07]  /*0120*/  IMAD.WIDE R4, R7, 0x4, R4 ;  /* 0x0000000407047825 */ /* 0x00cfce00078e0204 */
.L_x_0:
[----:B------:R-:W-:Y:S02]  /*0130*/  MOV R6, R0 ;  /* 0x0000000000067202 */ /* 0x000fe40000000f00 */
[----:B------:R-:W-:Y:S01]  /*0140*/  MOV R7, R9 ;  /* 0x0000000900077202 */ /* 0x000fe20000000f00 */
[----:B------:R-:W2:Y:S04]  /*0150*/  LDG.E R0, desc[UR6][R2.64] ;  /* 0x0000000602007981 */ /* 0x000ea8000c1e1900 */
[----:B------:R-:W2:Y:S02]  /*0160*/  LDG.E R9, desc[UR6][R6.64+-0x20] ;  /* 0xffffe00606097981 */ /* 0x000ea4000c1e1900 */
[----:B--2---:R-:W-:-:S05]  /*0170*/  FMUL R9, R0, R9 ;  /* 0x0000000900097220 */ /* 0x004fca0000400000 */
[----:B------:R0:W-:Y:S04]  /*0180*/  STG.E desc[UR6][R4.64], R9 ;  /* 0x0000000904007986 */ /* 0x0001e8000c101906 */
[----:B------:R-:W2:Y:S04]  /*0190*/  LDG.E R0, desc[UR6][R2.64] ;  /* 0x0000000602007981 */ /* 0x000ea8000c1e1900 */
[----:B-1----:R-:W2:Y:S02]  /*01a0*/  LDG.E R11, desc[UR6][R6.64+-0x1c] ;  /* 0xffffe406060b7981 */ /* 0x002ea4000c1e1900 */
[----:B--2---:R-:W-:-:S05]  /*01b0*/  FMUL R11, R0, R11 ;  /* 0x0000000b000b7220 */ /* 0x004fca0000400000 */
[----:B------:R1:W-:Y:S04]  /*01c0*/  STG.E desc[UR6][R4.64], R11 ;  /* 0x0000000b04007986 */ /* 0x0003e8000c101906 */
[----:B------:R-:W2:Y:S04]  /*01d0*/  LDG.E R0, desc[UR6][R2.64] ;  /* 0x0000000602007981 */ /* 0x000ea8000c1e1900 */
[----:B------:R-:W2:Y:S02]  /*01e0*/  LDG.E R13, desc[UR6][R6.64+-0x18] ;  /* 0xffffe806060d7981 */ /* 0x000ea4000c1e1900 */
[----:B--2---:R-:W-:-:S05]  /*01f0*/  FMUL R13, R0, R13 ;  /* 0x0000000d000d7220 */ /* 0x004fca0000400000 */
[----:B------:R2:W-:Y:S04]  /*0200*/  STG.E desc[UR6][R4.64], R13 ;  /* 0x0000000d04007986 */ /* 0x0005e8000c101906 */
[----:B------:R-:W3:Y:S04]  /*0210*/  LDG.E R0, desc[UR6][R2.64] ;  /* 0x0000000602007981 */ /* 0x000ee8000c1e1900 */
[----:B------:R-:W3:Y:S02]  /*0220*/  LDG.E R15, desc[UR6][R6.64+-0x14] ;  /* 0xffffec06060f7981 */ /* 0x000ee4000c1e1900 */
[----:B---3--:R-:W-:-:S05]  /*0230*/  FMUL R15, R0, R15 ;  /* 0x0000000f000f7220 */ /* 0x008fca0000400000 */
[----:B------:R3:W-:Y:S04]  /*0240*/  STG.E desc[UR6][R4.64], R15 ;  /* 0x0000000f04007986 */ /* 0x0007e8000c101906 */
[----:B------:R-:W4:Y:S04]  /*0250*/  LDG.E R0, desc[UR6][R2.64] ;  /* 0x0000000602007981 */ /* 0x000f28000c1e1900 */
[----:B0-----:R-:W4:Y:S02]  /*0260*/  LDG.E R9, desc[UR6][R6.64+-0x10] ;  /* 0xfffff00606097981 */ /* 0x001f24000c1e1900 */
[----:B----4-:R-:W-:-:S05]  /*0270*/  FMUL R9, R0, R9 ;  /* 0x0000000900097220 */ /* 0x010fca0000400000 */
[----:B------:R0:W-:Y:S04]  /*0280*/  STG.E desc[UR6][R4.64], R9 ;  /* 0x0000000904007986 */ /* 0x0001e8000c101906 */
[----:B------:R-:W4:Y:S04]  /*0290*/  LDG.E R0, desc[UR6][R2.64] ;  /* 0x0000000602007981 */ /* 0x000f28000c1e1900 */
[----:B-1----:R-:W4:Y:S02]  /*02a0*/  LDG.E R11, desc[UR6][R6.64+-0xc] ;  /* 0xfffff406060b7981 */ /* 0x002f24000c1e1900 */
[----:B----4-:R-:W-:-:S05]  /*02b0*/  FMUL R11, R0, R11 ;  /* 0x0000000b000b7220 */ /* 0x010fca0000400000 */
[----:B------:R1:W-:Y:S04]  /*02c0*/  STG.E desc[UR6][R4.64], R11 ;  /* 0x0000000b04007986 */ /* 0x0003e8000c101906 */
[----:B------:R-:W4:Y:S04]  /*02d0*/  LDG.E R0, desc[UR6][R2.64] ;  /* 0x0000000602007981 */ /* 0x000f28000c1e1900 */
[----:B--2---:R-:W4:Y:S02]  /*02e0*/  LDG.E R13, desc[UR6][R6.64+-0x8] ;  /* 0xfffff806060d7981 */ /* 0x004f24000c1e1900 */
[----:B----4-:R-:W-:-:S05]  /*02f0*/  FMUL R13, R0, R13 ;  /* 0x0000000d000d7220 */ /* 0x010fca0000400000 */
[----:B------:R2:W-:Y:S04]  /*0300*/  STG.E desc[UR6][R4.64], R13 ;  /* 0x0000000d04007986 */ /* 0x0005e8000c101906 */
[----:B------:R-:W4:Y:S04]  /*0310*/  LDG.E R0, desc[UR6][R2.64] ;  /* 0x0000000602007981 */ /* 0x000f28000c1e1900 */
[----:B---3--:R-:W4:Y:S02]  /*0320*/  LDG.E R15, desc[UR6][R6.64+-0x4] ;  /* 0xfffffc06060f7981 */ /* 0x008f24000c1e1900 */
[----:B----4-:R-:W-:-:S05]  /*0330*/  FMUL R15, R0, R15 ;  /* 0x0000000f000f7220 */ /* 0x010fca0000400000 */
        /* <DEDUP_REMOVED lines=29> */
[----:B------:R-:W2:Y:S04]  /*0510*/  LDG.E R0, desc[UR6][R2.64] ;  /* 0x0000000602007981 */ /* 0x000ea8000c1e1900 */
[----:B---3--:R-:W2:Y:S01]  /*0520*/  LDG.E R15, desc[UR6][R6.64+0x1c] ;  /* 0x00001c06060f7981 */ /* 0x008ea2000c1e1900 */
[----:B------:R-:W-:-:S04]  /*0530*/  UIADD3 UR4, UPT, UPT, UR4, 0x10, URZ ;  /* 0x0000001004047890 */ /* 0x000fc8000fffe0ff */
[----:B------:R-:W-:Y:S01]  /*0540*/  UISETP.NE.AND UP0, UPT, UR4, 0x2710, UPT ;  /* 0x000027100400788c */ /* 0x000fe2000bf05270 */
[----:B--2---:R-:W-:Y:S01]  /*0550*/  FMUL R15, R0, R15 ;  /* 0x0000000f000f7220 */ /* 0x004fe20000400000 */
[----:B------:R-:W-:-:S04]  /*0560*/  IADD3 R0, P0, PT, R6, 0x40, RZ ;  /* 0x0000004006007810 */ /* 0x000fc80007f1e0ff */
[----:B------:R1:W-:Y:S01]  /*0570*/  STG.E desc[UR6][R4.64], R15 ;  /* 0x0000000f04007986 */ /* 0x0003e2000c101906 */
[----:B0-----:R-:W-:Y:S02]  /*0580*/  IADD3.X R9, PT, PT, RZ, R7, RZ, P0, !PT ;  /* 0x00000007ff097210 */ /* 0x001fe400007fe4ff */
[----:B------:R-:W-:Y:S06]  /*0590*/  BRA.U UP0, `(.L_x_0) ;  /* 0xfffffff900e47547 */ /* 0x000fec000b83ffff */
[----:B------:R-:W-:Y:S05]  /*05a0*/  EXIT ;  /* 0x000000000000794d */ /* 0x000fea0003800000 */
.L_x_1:
[----:B------:R-:W-:-:S00]  /*05b0*/  BRA `(.L_x_1) ;  /* 0xfffffffc00fc7947 */ /* 0x000fc0000383ffff */
[----:B------:R-:W-:-:S00]  /*05c0*/  NOP ;  /* 0x0000000000007918 */ /* 0x000fc00000000000 */
        /* <DEDUP_REMOVED lines=11> */
.L_x_2:


//--------------------- .nv.shared.reserved.0     --------------------------
	.section	.nv.shared.reserved.0,"aw",@nobits
	.weak		__nv_reservedSMEM_offset_0_alias
	.size		__nv_reservedSMEM_offset_0_alias, 0, 64
	.other		__nv_reservedSMEM_offset_0_alias,@"STO_CUDA_RESERVED_SHARED STV_DEFAULT"
__nv_reservedSMEM_offset_0_alias:
	.zero		0
	.zero		64


//--------------------- .nv.constant0._Z6VecAddPfS_S_i --------------------------
	.section	.nv.constant0._Z6VecAddPfS_S_i,"a",@progbits
	.sectionflags	@""
	.align	4
.nv.constant0._Z6VecAddPfS_S_i:
	.zero		924


//--------------------- SYMBOLS --------------------------

	.type		.nv.reservedSmem.offset0,@object
	.size		.nv.reservedSmem.offset0,0x4
